	.headerflags	@"EF_CUDA_TEXMODE_UNIFIED EF_CUDA_64BIT_ADDRESS EF_CUDA_ACCELERATORS EF_CUDA_SM90 EF_CUDA_VIRTUAL_SM(EF_CUDA_SM90)"
	.elftype	@"ET_EXEC"


//--------------------- .nv.info                  --------------------------
	.section	.nv.info,"",@"SHT_CUDA_INFO"
	.align	4


	//----- nvinfo : EIATTR_REGCOUNT
	.align		4
        /*0000*/ 	.byte	0x04, 0x2f
        /*0002*/ 	.short	(.L_3 - .L_2)
	.align		4
.L_2:
        /*0004*/ 	.word	index@(triton_poi_fused__native_batch_norm_legit_no_training_convolution_relu_24)
        /*0008*/ 	.word	0x00000017


	//----- nvinfo : EIATTR_MIN_STACK_SIZE
	.align		4
.L_3:
        /*000c*/ 	.byte	0x04, 0x12
        /*000e*/ 	.short	(.L_5 - .L_4)
	.align		4
.L_4:
        /*0010*/ 	.word	index@(triton_poi_fused__native_batch_norm_legit_no_training_convolution_relu_24)
        /*0014*/ 	.word	0x00000000


	//----- nvinfo : EIATTR_FRAME_SIZE
	.align		4
.L_5:
        /*0018*/ 	.byte	0x04, 0x11
        /*001a*/ 	.short	(.L_7 - .L_6)
	.align		4
.L_6:
        /*001c*/ 	.word	index@(triton_poi_fused__native_batch_norm_legit_no_training_convolution_relu_24)
        /*0020*/ 	.word	0x00000000


	//----- nvinfo : EIATTR_MIN_STACK_SIZE
	.align		4
.L_7:
        /*0024*/ 	.byte	0x04, 0x12
        /*0026*/ 	.short	(.L_9 - .L_8)
	.align		4
.L_8:
        /*0028*/ 	.word	index@(triton_poi_fused__native_batch_norm_legit_no_training_convolution_relu_24)
        /*002c*/ 	.word	0x00000000
.L_9:


//--------------------- .nv.info.triton_poi_fused__native_batch_norm_legit_no_training_convolution_relu_24 --------------------------
	.section	.nv.info.triton_poi_fused__native_batch_norm_legit_no_training_convolution_relu_24,"",@"SHT_CUDA_INFO"
	.sectionflags	@""
	.align	4


	//----- nvinfo : EIATTR_CUDA_API_VERSION
	.align		4
        /*0000*/ 	.byte	0x04, 0x37
        /*0002*/ 	.short	(.L_11 - .L_10)
.L_10:
        /*0004*/ 	.word	0x0000007c


	//----- nvinfo : EIATTR_KPARAM_INFO
	.align		4
.L_11:
        /*0008*/ 	.byte	0x04, 0x17
        /*000a*/ 	.short	(.L_13 - .L_12)
.L_12:
        /*000c*/ 	.word	0x00000000
        /*0010*/ 	.short	0x0007
        /*0012*/ 	.short	0x0038
        /*0014*/ 	.byte	0x00, 0xf0, 0x11, 0x00


	//----- nvinfo : EIATTR_KPARAM_INFO
	.align		4
.L_13:
        /*0018*/ 	.byte	0x04, 0x17
        /*001a*/ 	.short	(.L_15 - .L_14)
.L_14:
        /*001c*/ 	.word	0x00000000
        /*0020*/ 	.short	0x0006
        /*0022*/ 	.short	0x0030
        /*0024*/ 	.byte	0x00, 0xf4, 0x21, 0x00


	//----- nvinfo : EIATTR_KPARAM_INFO
	.align		4
.L_15:
        /*0028*/ 	.byte	0x04, 0x17
        /*002a*/ 	.short	(.L_17 - .L_16)
.L_16:
        /*002c*/ 	.word	0x00000000
        /*0030*/ 	.short	0x0005
        /*0032*/ 	.short	0x0028
        /*0034*/ 	.byte	0x00, 0xf4, 0x21, 0x00


	//----- nvinfo : EIATTR_KPARAM_INFO
	.align		4
.L_17:
        /*0038*/ 	.byte	0x04, 0x17
        /*003a*/ 	.short	(.L_19 - .L_18)
.L_18:
        /*003c*/ 	.word	0x00000000
        /*0040*/ 	.short	0x0004
        /*0042*/ 	.short	0x0020
        /*0044*/ 	.byte	0x00, 0xf4, 0x21, 0x00


	//----- nvinfo : EIATTR_KPARAM_INFO
	.align		4
.L_19:
        /*0048*/ 	.byte	0x04, 0x17
        /*004a*/ 	.short	(.L_21 - .L_20)
.L_20:
        /*004c*/ 	.word	0x00000000
        /*0050*/ 	.short	0x0003
        /*0052*/ 	.short	0x0018
        /*0054*/ 	.byte	0x00, 0xf4, 0x21, 0x00


	//----- nvinfo : EIATTR_KPARAM_INFO
	.align		4
.L_21:
        /*0058*/ 	.byte	0x04, 0x17
        /*005a*/ 	.short	(.L_23 - .L_22)
.L_22:
        /*005c*/ 	.word	0x00000000
        /*0060*/ 	.short	0x0002
        /*0062*/ 	.short	0x0010
        /*0064*/ 	.byte	0x00, 0xf4, 0x21, 0x00


	//----- nvinfo : EIATTR_KPARAM_INFO
	.align		4
.L_23:
        /*0068*/ 	.byte	0x04, 0x17
        /*006a*/ 	.short	(.L_25 - .L_24)
.L_24:
        /*006c*/ 	.word	0x00000000
        /*0070*/ 	.short	0x0001
        /*0072*/ 	.short	0x0008
        /*0074*/ 	.byte	0x00, 0xf4, 0x21, 0x00


	//----- nvinfo : EIATTR_KPARAM_INFO
	.align		4
.L_25:
        /*0078*/ 	.byte	0x04, 0x17
        /*007a*/ 	.short	(.L_27 - .L_26)
.L_26:
        /*007c*/ 	.word	0x00000000
        /*0080*/ 	.short	0x0000
        /*0082*/ 	.short	0x0000
        /*0084*/ 	.byte	0x00, 0xf4, 0x21, 0x00


	//----- nvinfo : EIATTR_SPARSE_MMA_MASK
	.align		4
.L_27:
        /*0088*/ 	.byte	0x03, 0x50
        /*008a*/ 	.short	0x0000


	//----- nvinfo : EIATTR_MAXREG_COUNT
	.align		4
        /*008c*/ 	.byte	0x03, 0x1b
        /*008e*/ 	.short	0x00ff


	//----- nvinfo : EIATTR_EXIT_INSTR_OFFSETS
	.align		4
        /*0090*/ 	.byte	0x04, 0x1c
        /*0092*/ 	.short	(.L_29 - .L_28)


	//   ....[0]....
.L_28:
        /*0094*/ 	.word	0x00000350


	//   ....[1]....
        /*0098*/ 	.word	0x00000370


	//----- nvinfo : EIATTR_REQNTID
	.align		4
.L_29:
        /*009c*/ 	.byte	0x04, 0x10
        /*009e*/ 	.short	(.L_31 - .L_30)
.L_30:
        /*00a0*/ 	.word	0x00000080
        /*00a4*/ 	.word	0x00000001
        /*00a8*/ 	.word	0x00000001


	//----- nvinfo : EIATTR_CBANK_PARAM_SIZE
	.align		4
.L_31:
        /*00ac*/ 	.byte	0x03, 0x19
        /*00ae*/ 	.short	0x003c


	//----- nvinfo : EIATTR_PARAM_CBANK
	.align		4
        /*00b0*/ 	.byte	0x04, 0x0a
        /*00b2*/ 	.short	(.L_33 - .L_32)
	.align		4
.L_32:
        /*00b4*/ 	.word	index@(.nv.constant0.triton_poi_fused__native_batch_norm_legit_no_training_convolution_relu_24)
        /*00b8*/ 	.short	0x0210
        /*00ba*/ 	.short	0x003c


	//----- nvinfo : EIATTR_SW_WAR
	.align		4
.L_33:
        /*00bc*/ 	.byte	0x04, 0x36
        /*00be*/ 	.short	(.L_35 - .L_34)
.L_34:
        /*00c0*/ 	.word	0x00000008
.L_35:


//--------------------- .nv.callgraph             --------------------------
	.section	.nv.callgraph,"",@"SHT_CUDA_CALLGRAPH"
	.align	4
	.sectionentsize	8
	.align		4
        /*0000*/ 	.word	0x00000000
	.align		4
        /*0004*/ 	.word	0xffffffff
	.align		4
        /*0008*/ 	.word	0x00000000
	.align		4
        /*000c*/ 	.word	0xfffffffe
	.align		4
        /*0010*/ 	.word	0x00000000
	.align		4
        /*0014*/ 	.word	0xfffffffd
	.align		4
        /*0018*/ 	.word	0x00000000
	.align		4
        /*001c*/ 	.word	0xfffffffc


//--------------------- .nv.constant4             --------------------------
	.section	.nv.constant4,"a",@progbits
	.align	8
	.align		8
.nv.constant4:
        /*0000*/ 	.dword	_$_str
	.align		8
        /*0008*/ 	.dword	_$_str_$_2


//--------------------- .text.triton_poi_fused__native_batch_norm_legit_no_training_convolution_relu_24 --------------------------
	.section	.text.triton_poi_fused__native_batch_norm_legit_no_training_convolution_relu_24,"ax",@progbits
	.align	128
        .global         triton_poi_fused__native_batch_norm_legit_no_training_convolution_relu_24
        .type           triton_poi_fused__native_batch_norm_legit_no_training_convolution_relu_24,@function
        .size           triton_poi_fused__native_batch_norm_legit_no_training_convolution_relu_24,(.L_x_1 - triton_poi_fused__native_batch_norm_legit_no_training_convolution_relu_24)
        .other          triton_poi_fused__native_batch_norm_legit_no_training_convolution_relu_24,@"STO_CUDA_ENTRY STV_DEFAULT"
triton_poi_fused__native_batch_norm_legit_no_training_convolution_relu_24:
.text.triton_poi_fused__native_batch_norm_legit_no_training_convolution_relu_24:
[----:B------:R-:W0:Y:S01]  /*0000*/  LDC R1, c[0x0][0x28] ;  /* 0x00000a00ff017b82 */ /* 0x000e220000000800 */
[----:B------:R-:W1:Y:S07]  /*0010*/  S2R R0, SR_TID.X ;  /* 0x0000000000007919 */ /* 0x000e6e0000002100 */
[----:B------:R-:W2:Y:S01]  /*0020*/  LDC.64 R12, c[0x0][0x228] ;  /* 0x00008a00ff0c7b82 */ /* 0x000ea20000000a00 */
[----:B------:R-:W-:Y:S01]  /*0030*/  CS2R R4, SRZ ;  /* 0x0000000000047805 */ /* 0x000fe2000001ff00 */
[----:B------:R-:W-:Y:S01]  /*0040*/  ULDC.64 UR4, c[0x0][0x208] ;  /* 0x0000820000047ab9 */ /* 0x000fe20000000a00 */
[----:B------:R-:W3:Y:S05]  /*0050*/  S2R R3, SR_CTAID.X ;  /* 0x0000000000037919 */ /* 0x000eea0000002500 */
[----:B------:R-:W4:Y:S08]  /*0060*/  LDC.64 R10, c[0x0][0x218] ;  /* 0x00008600ff0a7b82 */ /* 0x000f300000000a00 */
[----:B------:R-:W5:Y:S08]  /*0070*/  LDC.64 R14, c[0x0][0x220] ;  /* 0x00008800ff0e7b82 */ /* 0x000f700000000a00 */
[----:B------:R-:W5:Y:S01]  /*0080*/  LDC.64 R16, c[0x0][0x230] ;  /* 0x00008c00ff107b82 */ /* 0x000f620000000a00 */
[----:B-1----:R-:W-:-:S07]  /*0090*/  LOP3.LUT R0, R0, 0x7f, RZ, 0xc0, !PT ;  /* 0x0000007f00007812 */ /* 0x002fce00078ec0ff */
[----:B------:R-:W1:Y:S01]  /*00a0*/  LDC.64 R6, c[0x0][0x238] ;  /* 0x00008e00ff067b82 */ /* 0x000e620000000a00 */
[----:B---3--:R-:W-:Y:S02]  /*00b0*/  SHF.R.S32.HI R2, RZ, 0x18, R3 ;  /* 0x00000018ff027819 */ /* 0x008fe40000011403 */
[----:B------:R-:W-:Y:S02]  /*00c0*/  LEA R0, R3, R0, 0x7 ;  /* 0x0000000003007211 */ /* 0x000fe400078e38ff */
[----:B------:R-:W-:Y:S02]  /*00d0*/  SGXT R3, R2, 0x1 ;  /* 0x000000010203781a */ /* 0x000fe40000000200 */
[----:B------:R-:W-:Y:S02]  /*00e0*/  ISETP.GE.AND P0, PT, R0, 0x800, PT ;  /* 0x000008000000780c */ /* 0x000fe40003f06270 */
[----:B------:R-:W-:-:S04]  /*00f0*/  LEA.HI R3, R3, R0, RZ, 0x9 ;  /* 0x0000000003037211 */ /* 0x000fc800078f48ff */
[----:B------:R-:W-:-:S04]  /*0100*/  LOP3.LUT R3, R3, 0xfffffe00, RZ, 0xc0, !PT ;  /* 0xfffffe0003037812 */ /* 0x000fc800078ec0ff */
[----:B------:R-:W-:Y:S02]  /*0110*/  IADD3 R19, R0, -R3, RZ ;  /* 0x8000000300137210 */ /* 0x000fe40007ffe0ff */
[----:B------:R-:W3:Y:S03]  /*0120*/  LDC.64 R2, c[0x0][0x210] ;  /* 0x00008400ff027b82 */ /* 0x000ee60000000a00 */
[----:B--2---:R-:W-:-:S05]  /*0130*/  IMAD.WIDE R12, R19, 0x4, R12 ;  /* 0x00000004130c7825 */ /* 0x004fca00078e020c */
[----:B------:R5:W2:Y:S01]  /*0140*/  @!P0 LDG.E.EL R4, desc[UR4][R12.64] ;  /* 0x000000040c048981 */ /* 0x000aa2000c2e1900 */
[----:B------:R-:W-:Y:S01]  /*0150*/  CS2R R8, SRZ ;  /* 0x0000000000087805 */ /* 0x000fe2000001ff00 */
[----:B----4-:R-:W-:-:S05]  /*0160*/  IMAD.WIDE R10, R19, 0x4, R10 ;  /* 0x00000004130a7825 */ /* 0x010fca00078e020a */
[----:B------:R4:W2:Y:S01]  /*0170*/  @!P0 LDG.E.EL R8, desc[UR4][R10.64] ;  /* 0x000000040a088981 */ /* 0x0008a2000c2e1900 */
[----:B-----5:R-:W-:-:S04]  /*0180*/  IMAD.WIDE R12, R19, 0x4, R14 ;  /* 0x00000004130c7825 */ /* 0x020fc800078e020e */
[----:B---3--:R-:W-:Y:S01]  /*0190*/  IMAD.WIDE R2, R0, 0x4, R2 ;  /* 0x0000000400027825 */ /* 0x008fe200078e0202 */
[----:B------:R-:W3:Y:S04]  /*01a0*/  @!P0 LDG.E.EL R9, desc[UR4][R12.64] ;  /* 0x000000040c098981 */ /* 0x000ee8000c2e1900 */
[----:B------:R-:W5:Y:S01]  /*01b0*/  @!P0 LDG.E R5, desc[UR4][R2.64] ;  /* 0x0000000402058981 */ /* 0x000f62000c1e1900 */
[----:B0-----:R-:W-:-:S04]  /*01c0*/  IMAD.WIDE R14, R19, 0x4, R16 ;  /* 0x00000004130e7825 */ /* 0x001fc800078e0210 */
[----:B-1----:R-:W-:Y:S01]  /*01d0*/  IMAD.WIDE R16, R19, 0x4, R6 ;  /* 0x0000000413107825 */ /* 0x002fe200078e0206 */
[----:B------:R-:W-:Y:S01]  /*01e0*/  CS2R R18, SRZ ;  /* 0x0000000000127805 */ /* 0x000fe2000001ff00 */
[----:B----4-:R-:W-:Y:S01]  /*01f0*/  HFMA2.MMA R11, -RZ, RZ, 1.625, 0 ;  /* 0x3e800000ff0b7435 */ /* 0x010fe200000001ff */
[----:B------:R-:W0:Y:S04]  /*0200*/  LDC.64 R6, c[0x0][0x240] ;  /* 0x00009000ff067b82 */ /* 0x000e280000000a00 */
[----:B------:R-:W4:Y:S04]  /*0210*/  @!P0 LDG.E.EL R18, desc[UR4][R14.64] ;  /* 0x000000040e128981 */ /* 0x000f28000c2e1900 */
[----:B------:R-:W4:Y:S01]  /*0220*/  @!P0 LDG.E.EL R19, desc[UR4][R16.64] ;  /* 0x0000000410138981 */ /* 0x000f22000c2e1900 */
[----:B0-----:R-:W-:-:S04]  /*0230*/  IMAD.WIDE R6, R0, 0x4, R6 ;  /* 0x0000000400067825 */ /* 0x001fc800078e0206 */
[----:B--2---:R-:W-:-:S04]  /*0240*/  FADD R4, R4, 9.9999997473787516356e-06 ;  /* 0x3727c5ac04047421 */ /* 0x004fc80000000000 */
[----:B------:R-:W0:Y:S02]  /*0250*/  MUFU.SQRT R20, R4 ;  /* 0x0000000400147308 */ /* 0x000e240000002000 */
[C---:B0-----:R-:W-:Y:S02]  /*0260*/  FSETP.GT.AND P1, PT, R20.reuse, 8.50705917302346158658e+37, PT ;  /* 0x7e8000001400780b */ /* 0x041fe40003f24000 */
[----:B------:R-:W-:-:S11]  /*0270*/  FSETP.GEU.AND P2, PT, R20, 1.175494350822287508e-38, PT ;  /* 0x008000001400780b */ /* 0x000fd60003f4e000 */
[----:B------:R-:W-:-:S04]  /*0280*/  @P1 FMUL R20, R20, 0.25 ;  /* 0x3e80000014141820 */ /* 0x000fc80000400000 */
[----:B------:R-:W-:-:S06]  /*0290*/  @!P2 FMUL R20, R20, 16777216 ;  /* 0x4b8000001414a820 */ /* 0x000fcc0000400000 */
[----:B------:R-:W0:Y:S01]  /*02a0*/  MUFU.RCP R20, R20 ;  /* 0x0000001400147308 */ /* 0x000e220000001000 */
[----:B------:R-:W-:Y:S01]  /*02b0*/  FSEL R11, R11, 1, P1 ;  /* 0x3f8000000b0b7808 */ /* 0x000fe20000800000 */
[----:B-----5:R-:W-:-:S04]  /*02c0*/  FADD R5, R8, R5 ;  /* 0x0000000508057221 */ /* 0x020fc80000000000 */
[----:B------:R-:W-:Y:S01]  /*02d0*/  @!P2 FMUL R11, R11, 16777216 ;  /* 0x4b8000000b0ba820 */ /* 0x000fe20000400000 */
[----:B---3--:R-:W-:-:S03]  /*02e0*/  FADD R9, R5, -R9 ;  /* 0x8000000905097221 */ /* 0x008fc60000000000 */
[----:B0-----:R-:W-:-:S04]  /*02f0*/  FMUL R4, R20, R11 ;  /* 0x0000000b14047220 */ /* 0x001fc80000400000 */
[----:B------:R-:W-:-:S04]  /*0300*/  FMUL R4, R9, R4 ;  /* 0x0000000409047220 */ /* 0x000fc80000400000 */
[----:B----4-:R-:W-:Y:S01]  /*0310*/  FFMA R4, R4, R18, R19 ;  /* 0x0000001204047223 */ /* 0x010fe20000000013 */
[----:B------:R0:W-:Y:S04]  /*0320*/  @!P0 STG.E desc[UR4][R2.64], R5 ;  /* 0x0000000502008986 */ /* 0x0001e8000c101904 */
[----:B------:R-:W-:-:S04]  /*0330*/  FSETP.GEU.AND P1, PT, R4, RZ, PT ;  /* 0x000000ff0400720b */ /* 0x000fc80003f2e000 */
[----:B------:R-:W-:Y:S01]  /*0340*/  FSEL R9, R4, RZ, P1 ;  /* 0x000000ff04097208 */ /* 0x000fe20000800000 */
[----:B0-----:R-:W-:Y:S08]  /*0350*/  @P0 EXIT ;  /* 0x000000000000094d */ /* 0x001ff00003800000 */
[----:B------:R-:W-:Y:S01]  /*0360*/  STG.E desc[UR4][R6.64], R9 ;  /* 0x0000000906007986 */ /* 0x000fe2000c101904 */
[----:B------:R-:W-:Y:S05]  /*0370*/  EXIT ;  /* 0x000000000000794d */ /* 0x000fea0003800000 */
.L_x_0:
[----:B------:R-:W-:-:S00]  /*0380*/  BRA `(.L_x_0) ;  /* 0xfffffffc00fc7947 */ /* 0x000fc0000383ffff */
[----:B------:R-:W-:-:S00]  /*0390*/  NOP ;  /* 0x0000000000007918 */ /* 0x000fc00000000000 */
        /* <DEDUP_REMOVED lines=14> */
.L_x_1:


//--------------------- .nv.global.init           --------------------------
	.section	.nv.global.init,"aw",@progbits
.nv.global.init:
	.type		_$_str,@object
	.size		_$_str,(_$_str_$_2 - _$_str)
_$_str:
        /*0000*/ 	.byte	0x5f, 0x5f, 0x43, 0x55, 0x44, 0x41, 0x5f, 0x46, 0x54, 0x5a, 0x00
	.type		_$_str_$_2,@object
	.size		_$_str_$_2,(.L_1 - _$_str_$_2)
_$_str_$_2:
        /*000b*/ 	.byte	0x5f, 0x5f, 0x43, 0x55, 0x44, 0x41, 0x5f, 0x50, 0x52, 0x45, 0x43, 0x5f, 0x53, 0x51, 0x52, 0x54
        /*001b*/ 	.byte	0x00
.L_1:


//--------------------- .nv.constant0.triton_poi_fused__native_batch_norm_legit_no_training_convolution_relu_24 --------------------------
	.section	.nv.constant0.triton_poi_fused__native_batch_norm_legit_no_training_convolution_relu_24,"a",@progbits
	.sectionflags	@""
	.align	4
.nv.constant0.triton_poi_fused__native_batch_norm_legit_no_training_convolution_relu_24:
	.zero		588
